//
// Generated by NVIDIA NVVM Compiler
//
// Compiler Build ID: CL-36424714
// Cuda compilation tools, release 13.0, V13.0.88
// Based on NVVM 20.0.0
//

.version 9.0
.target sm_100
.address_size 64

	// .globl	_Z17cross_correlationPfS_S_i

.visible .entry _Z17cross_correlationPfS_S_i(
	.param .u64 .ptr .align 1 _Z17cross_correlationPfS_S_i_param_0,
	.param .u64 .ptr .align 1 _Z17cross_correlationPfS_S_i_param_1,
	.param .u64 .ptr .align 1 _Z17cross_correlationPfS_S_i_param_2,
	.param .u32 _Z17cross_correlationPfS_S_i_param_3
)
{
	.reg .pred 	%p<2>;
	.reg .b32 	%r<6>;
	.reg .b32 	%f<4>;
	.reg .b64 	%rd<11>;

	ld.param.u64 	%rd1, [_Z17cross_correlationPfS_S_i_param_0];
	ld.param.u64 	%rd2, [_Z17cross_correlationPfS_S_i_param_1];
	ld.param.u64 	%rd3, [_Z17cross_correlationPfS_S_i_param_2];
	ld.param.u32 	%r2, [_Z17cross_correlationPfS_S_i_param_3];
	mov.u32 	%r3, %tid.x;
	mov.u32 	%r4, %ctaid.x;
	mov.u32 	%r5, %ntid.x;
	mad.lo.s32 	%r1, %r4, %r5, %r3;
	setp.ge.s32 	%p1, %r1, %r2;
	@%p1 bra 	$L__BB0_2;
	cvta.to.global.u64 	%rd4, %rd1;
	cvta.to.global.u64 	%rd5, %rd2;
	cvta.to.global.u64 	%rd6, %rd3;
	mul.wide.s32 	%rd7, %r1, 4;
	add.s64 	%rd8, %rd4, %rd7;
	ld.global.f32 	%f1, [%rd8];
	add.s64 	%rd9, %rd5, %rd7;
	ld.global.f32 	%f2, [%rd9];
	mul.f32 	%f3, %f1, %f2;
	add.s64 	%rd10, %rd6, %rd7;
	st.global.f32 	[%rd10], %f3;
$L__BB0_2:
	ret;

}


// ===== COMPILED SASS (sm_100) =====

	.target	sm_100

	.elftype	@"ET_EXEC"


//--------------------- .note.nv.tkinfo           --------------------------
	.section	.note.nv.tkinfo,"",@"SHT_NOTE"
	.sectionflags	@"SHF_NOTE_NV_TKINFO"
	.tkinfo
        /*0018*/ 	.word	0x00000002
        /*0030*/ 	.string	""
        /*0030*/ 	.string	"ptxas"
        /*0030*/ 	.string	"Cuda compilation tools, release 13.0, V13.0.88"
        /*0030*/ 	.string	"Build cuda_13.0.r13.0/compiler.36424714_0"
        /*0030*/ 	.string	"-arch sm_100 -m 64 "



//--------------------- .note.nv.cuinfo           --------------------------
	.section	.note.nv.cuinfo,"",@"SHT_NOTE"
	.sectionflags	@"SHF_NOTE_NV_CUINFO"
        /*0018*/ 	.short	0x0002
        /*001a*/ 	.short	0x0064
        /*001c*/ 	.short	0x0082
	.zero		2


//--------------------- .nv.info                  --------------------------
	.section	.nv.info,"",@"SHT_CUDA_INFO"
	.align	4


	//----- nvinfo : EIATTR_REGCOUNT
	.align		4
        /*0000*/ 	.byte	0x04, 0x2f
        /*0002*/ 	.short	(.L_1 - .L_0)
	.align		4
.L_0:
        /*0004*/ 	.word	index@(_Z17cross_correlationPfS_S_i)
        /*0008*/ 	.word	0x0000000c


	//----- nvinfo : EIATTR_FRAME_SIZE
	.align		4
.L_1:
        /*000c*/ 	.byte	0x04, 0x11
        /*000e*/ 	.short	(.L_3 - .L_2)
	.align		4
.L_2:
        /*0010*/ 	.word	index@(_Z17cross_correlationPfS_S_i)
        /*0014*/ 	.word	0x00000000


	//----- nvinfo : EIATTR_MIN_STACK_SIZE
	.align		4
.L_3:
        /*0018*/ 	.byte	0x04, 0x12
        /*001a*/ 	.short	(.L_5 - .L_4)
	.align		4
.L_4:
        /*001c*/ 	.word	index@(_Z17cross_correlationPfS_S_i)
        /*0020*/ 	.word	0x00000000
.L_5:


//--------------------- .nv.compat                --------------------------
	.section	.nv.compat,"",@"SHT_CUDA_COMPAT_INFO"
	.align	4
        /*0000*/ 	.byte	0x02, 0x09, 0x00, 0x00, 0x02, 0x02, 0x01, 0x00, 0x02, 0x05, 0x05, 0x00, 0x03, 0x07, 0x01, 0x01
        /*0010*/ 	.byte	0x02, 0x03, 0x00, 0x00, 0x02, 0x06, 0x01, 0x00, 0x04, 0x0b, 0x08, 0x00, 0x09, 0x00, 0x00, 0x00
        /*0020*/ 	.byte	0x00, 0x00, 0x00, 0x00


//--------------------- .nv.info._Z17cross_correlationPfS_S_i --------------------------
	.section	.nv.info._Z17cross_correlationPfS_S_i,"",@"SHT_CUDA_INFO"
	.sectionflags	@""
	.align	4


	//----- nvinfo : EIATTR_CUDA_API_VERSION
	.align		4
        /*0000*/ 	.byte	0x04, 0x37
        /*0002*/ 	.short	(.L_7 - .L_6)
.L_6:
        /*0004*/ 	.word	0x00000082


	//----- nvinfo : EIATTR_KPARAM_INFO
	.align		4
.L_7:
        /*0008*/ 	.byte	0x04, 0x17
        /*000a*/ 	.short	(.L_9 - .L_8)
.L_8:
        /*000c*/ 	.word	0x00000000
        /*0010*/ 	.short	0x0003
        /*0012*/ 	.short	0x0018
        /*0014*/ 	.byte	0x00, 0xf0, 0x11, 0x00


	//----- nvinfo : EIATTR_KPARAM_INFO
	.align		4
.L_9:
        /*0018*/ 	.byte	0x04, 0x17
        /*001a*/ 	.short	(.L_11 - .L_10)
.L_10:
        /*001c*/ 	.word	0x00000000
        /*0020*/ 	.short	0x0002
        /*0022*/ 	.short	0x0010
        /*0024*/ 	.byte	0x00, 0xf5, 0x21, 0x00


	//----- nvinfo : EIATTR_KPARAM_INFO
	.align		4
.L_11:
        /*0028*/ 	.byte	0x04, 0x17
        /*002a*/ 	.short	(.L_13 - .L_12)
.L_12:
        /*002c*/ 	.word	0x00000000
        /*0030*/ 	.short	0x0001
        /*0032*/ 	.short	0x0008
        /*0034*/ 	.byte	0x00, 0xf5, 0x21, 0x00


	//----- nvinfo : EIATTR_KPARAM_INFO
	.align		4
.L_13:
        /*0038*/ 	.byte	0x04, 0x17
        /*003a*/ 	.short	(.L_15 - .L_14)
.L_14:
        /*003c*/ 	.word	0x00000000
        /*0040*/ 	.short	0x0000
        /*0042*/ 	.short	0x0000
        /*0044*/ 	.byte	0x00, 0xf5, 0x21, 0x00


	//----- nvinfo : EIATTR_SPARSE_MMA_MASK
	.align		4
.L_15:
        /*0048*/ 	.byte	0x03, 0x50
        /*004a*/ 	.short	0x0000


	//----- nvinfo : EIATTR_MAXREG_COUNT
	.align		4
        /*004c*/ 	.byte	0x03, 0x1b
        /*004e*/ 	.short	0x00ff


	//----- nvinfo : EIATTR_MERCURY_ISA_VERSION
	.align		4
        /*0050*/ 	.byte	0x03, 0x5f
        /*0052*/ 	.short	0x0101


	//----- nvinfo : EIATTR_VRC_CTA_INIT_COUNT
	.align		4
        /*0054*/ 	.byte	0x02, 0x4a
	.zero		1
	.zero		1


	//----- nvinfo : EIATTR_EXIT_INSTR_OFFSETS
	.align		4
        /*0058*/ 	.byte	0x04, 0x1c
        /*005a*/ 	.short	(.L_17 - .L_16)


	//   ....[0]....
.L_16:
        /*005c*/ 	.word	0x00000070


	//   ....[1]....
        /*0060*/ 	.word	0x00000130


	//----- nvinfo : EIATTR_CBANK_PARAM_SIZE
	.align		4
.L_17:
        /*0064*/ 	.byte	0x03, 0x19
        /*0066*/ 	.short	0x001c


	//----- nvinfo : EIATTR_PARAM_CBANK
	.align		4
        /*0068*/ 	.byte	0x04, 0x0a
        /*006a*/ 	.short	(.L_19 - .L_18)
	.align		4
.L_18:
        /*006c*/ 	.word	index@(.nv.constant0._Z17cross_correlationPfS_S_i)
        /*0070*/ 	.short	0x0380
        /*0072*/ 	.short	0x001c


	//----- nvinfo : EIATTR_SW_WAR
	.align		4
.L_19:
        /*0074*/ 	.byte	0x04, 0x36
        /*0076*/ 	.short	(.L_21 - .L_20)
.L_20:
        /*0078*/ 	.word	0x00000008
.L_21:


//--------------------- .nv.callgraph             --------------------------
	.section	.nv.callgraph,"",@"SHT_CUDA_CALLGRAPH"
	.align	4
	.sectionentsize	8
	.align		4
        /*0000*/ 	.word	0x00000000
	.align		4
        /*0004*/ 	.word	0xffffffff
	.align		4
        /*0008*/ 	.word	0x00000000
	.align		4
        /*000c*/ 	.word	0xfffffffe
	.align		4
        /*0010*/ 	.word	0x00000000
	.align		4
        /*0014*/ 	.word	0xfffffffd
	.align		4
        /*0018*/ 	.word	0x00000000
	.align		4
        /*001c*/ 	.word	0xfffffffc


//--------------------- .text._Z17cross_correlationPfS_S_i --------------------------
	.section	.text._Z17cross_correlationPfS_S_i,"ax",@progbits
	.align	128
        .global         _Z17cross_correlationPfS_S_i
        .type           _Z17cross_correlationPfS_S_i,@function
        .size           _Z17cross_correlationPfS_S_i,(.L_x_1 - _Z17cross_correlationPfS_S_i)
        .other          _Z17cross_correlationPfS_S_i,@"STO_CUDA_ENTRY STV_DEFAULT"
_Z17cross_correlationPfS_S_i:
.text._Z17cross_correlationPfS_S_i:
[----:B------:R-:W-:Y:S01]  /*0000*/  LDC R1, c[0x0][0x37c] ;  /* 0x0000df00ff017b82 */ /* 0x000fe20000000800 */
[----:B------:R-:W0:Y:S07]  /*0010*/  S2R R9, SR_TID.X ;  /* 0x0000000000097919 */ /* 0x000e2e0000002100 */
[----:B------:R-:W0:Y:S01]  /*0020*/  S2UR UR4, SR_CTAID.X ;  /* 0x00000000000479c3 */ /* 0x000e220000002500 */
[----:B------:R-:W1:Y:S07]  /*0030*/  LDCU UR5, c[0x0][0x398] ;  /* 0x00007300ff0577ac */ /* 0x000e6e0008000800 */
[----:B------:R-:W0:Y:S02]  /*0040*/  LDC R0, c[0x0][0x360] ;  /* 0x0000d800ff007b82 */ /* 0x000e240000000800 */
[----:B0-----:R-:W-:-:S05]  /*0050*/  IMAD R9, R0, UR4, R9 ;  /* 0x0000000400097c24 */ /* 0x001fca000f8e0209 */
[----:B-1----:R-:W-:-:S13]  /*0060*/  ISETP.GE.AND P0, PT, R9, UR5, PT ;  /* 0x0000000509007c0c */ /* 0x002fda000bf06270 */
[----:B------:R-:W-:Y:S05]  /*0070*/  @P0 EXIT ;  /* 0x000000000000094d */ /* 0x000fea0003800000 */
[----:B------:R-:W0:Y:S01]  /*0080*/  LDC.64 R2, c[0x0][0x380] ;  /* 0x0000e000ff027b82 */ /* 0x000e220000000a00 */
[----:B------:R-:W1:Y:S07]  /*0090*/  LDCU.64 UR4, c[0x0][0x358] ;  /* 0x00006b00ff0477ac */ /* 0x000e6e0008000a00 */
[----:B------:R-:W2:Y:S08]  /*00a0*/  LDC.64 R4, c[0x0][0x388] ;  /* 0x0000e200ff047b82 */ /* 0x000eb00000000a00 */
[----:B------:R-:W3:Y:S01]  /*00b0*/  LDC.64 R6, c[0x0][0x390] ;  /* 0x0000e400ff067b82 */ /* 0x000ee20000000a00 */
[----:B0-----:R-:W-:-:S06]  /*00c0*/  IMAD.WIDE R2, R9, 0x4, R2 ;  /* 0x0000000409027825 */ /* 0x001fcc00078e0202 */
[----:B-1----:R-:W4:Y:S01]  /*00d0*/  LDG.E R2, desc[UR4][R2.64] ;  /* 0x0000000402027981 */ /* 0x002f22000c1e1900 */
[----:B--2---:R-:W-:-:S06]  /*00e0*/  IMAD.WIDE R4, R9, 0x4, R4 ;  /* 0x0000000409047825 */ /* 0x004fcc00078e0204 */
[----:B------:R-:W4:Y:S01]  /*00f0*/  LDG.E R5, desc[UR4][R4.64] ;  /* 0x0000000404057981 */ /* 0x000f22000c1e1900 */
[----:B---3--:R-:W-:-:S04]  /*0100*/  IMAD.WIDE R6, R9, 0x4, R6 ;  /* 0x0000000409067825 */ /* 0x008fc800078e0206 */
[----:B----4-:R-:W-:-:S05]  /*0110*/  FMUL R9, R2, R5 ;  /* 0x0000000502097220 */ /* 0x010fca0000400000 */
[----:B------:R-:W-:Y:S01]  /*0120*/  STG.E desc[UR4][R6.64], R9 ;  /* 0x0000000906007986 */ /* 0x000fe2000c101904 */
[----:B------:R-:W-:Y:S05]  /*0130*/  EXIT ;  /* 0x000000000000794d */ /* 0x000fea0003800000 */
.L_x_0:
[----:B------:R-:W-:-:S00]  /*0140*/  BRA `(.L_x_0) ;  /* 0xfffffffc00fc7947 */ /* 0x000fc0000383ffff */
[----:B------:R-:W-:-:S00]  /*0150*/  NOP ;  /* 0x0000000000007918 */ /* 0x000fc00000000000 */
        /* <DEDUP_REMOVED lines=10> */
.L_x_1:


//--------------------- .nv.shared.reserved.0     --------------------------
	.section	.nv.shared.reserved.0,"aw",@nobits
	.weak		__nv_reservedSMEM_offset_0_alias
	.size		__nv_reservedSMEM_offset_0_alias, 0, 64
	.other		__nv_reservedSMEM_offset_0_alias,@"STO_CUDA_RESERVED_SHARED STV_DEFAULT"
__nv_reservedSMEM_offset_0_alias:
	.zero		0
	.zero		64


//--------------------- .nv.constant0._Z17cross_correlationPfS_S_i --------------------------
	.section	.nv.constant0._Z17cross_correlationPfS_S_i,"a",@progbits
	.sectionflags	@""
	.align	4
.nv.constant0._Z17cross_correlationPfS_S_i:
	.zero		924


//--------------------- SYMBOLS --------------------------

	.type		.nv.reservedSmem.offset0,@object
	.size		.nv.reservedSmem.offset0,0x4
